//
// Generated by NVIDIA NVVM Compiler
//
// Compiler Build ID: CL-36424714
// Cuda compilation tools, release 13.0, V13.0.88
// Based on NVVM 20.0.0
//

.version 9.0
.target sm_100
.address_size 64

	// .globl	_ZN2pk6renderEPfjj

.visible .entry _ZN2pk6renderEPfjj(
	.param .u64 .ptr .align 1 _ZN2pk6renderEPfjj_param_0,
	.param .u32 _ZN2pk6renderEPfjj_param_1,
	.param .u32 _ZN2pk6renderEPfjj_param_2
)
{
	.reg .pred 	%p<4>;
	.reg .b32 	%r<18>;
	.reg .b32 	%f<4>;
	.reg .b64 	%rd<7>;

	ld.param.u64 	%rd1, [_ZN2pk6renderEPfjj_param_0];
	ld.param.u32 	%r3, [_ZN2pk6renderEPfjj_param_1];
	ld.param.u32 	%r5, [_ZN2pk6renderEPfjj_param_2];
	mov.u32 	%r6, %tid.x;
	mov.u32 	%r7, %ctaid.x;
	mov.u32 	%r8, %ntid.x;
	mad.lo.s32 	%r1, %r7, %r8, %r6;
	mov.u32 	%r9, %tid.y;
	mov.u32 	%r10, %ctaid.y;
	add.s32 	%r11, %r9, %r10;
	mov.u32 	%r12, %ntid.y;
	add.s32 	%r13, %r11, %r12;
	setp.ge.u32 	%p1, %r1, %r3;
	setp.ge.u32 	%p2, %r13, %r5;
	or.pred  	%p3, %p1, %p2;
	@%p3 bra 	$L__BB0_2;
	cvta.to.global.u64 	%rd2, %rd1;
	mad.lo.s32 	%r14, %r3, %r13, %r1;
	mul.lo.s32 	%r15, %r14, 3;
	mul.wide.u32 	%rd3, %r15, 4;
	add.s64 	%rd4, %rd2, %rd3;
	cvt.rn.f32.u32 	%f1, %r13;
	cvt.rn.f32.u32 	%f2, %r5;
	div.rn.f32 	%f3, %f1, %f2;
	add.s32 	%r16, %r15, 1;
	mul.wide.u32 	%rd5, %r16, 4;
	add.s64 	%rd6, %rd2, %rd5;
	st.global.f32 	[%rd6], %f3;
	mov.b32 	%r17, 1045220557;
	st.global.u32 	[%rd4], %r17;
$L__BB0_2:
	ret;

}


// ===== COMPILED SASS (sm_100) =====

	.target	sm_100

	.elftype	@"ET_EXEC"


//--------------------- .note.nv.tkinfo           --------------------------
	.section	.note.nv.tkinfo,"",@"SHT_NOTE"
	.sectionflags	@"SHF_NOTE_NV_TKINFO"
	.tkinfo
        /*0018*/ 	.word	0x00000002
        /*0030*/ 	.string	""
        /*0030*/ 	.string	"ptxas"
        /*0030*/ 	.string	"Cuda compilation tools, release 13.0, V13.0.88"
        /*0030*/ 	.string	"Build cuda_13.0.r13.0/compiler.36424714_0"
        /*0030*/ 	.string	"-arch sm_100 -m 64 "



//--------------------- .note.nv.cuinfo           --------------------------
	.section	.note.nv.cuinfo,"",@"SHT_NOTE"
	.sectionflags	@"SHF_NOTE_NV_CUINFO"
        /*0018*/ 	.short	0x0002
        /*001a*/ 	.short	0x0064
        /*001c*/ 	.short	0x0082
	.zero		2


//--------------------- .nv.info                  --------------------------
	.section	.nv.info,"",@"SHT_CUDA_INFO"
	.align	4


	//----- nvinfo : EIATTR_REGCOUNT
	.align		4
        /*0000*/ 	.byte	0x04, 0x2f
        /*0002*/ 	.short	(.L_1 - .L_0)
	.align		4
.L_0:
        /*0004*/ 	.word	index@(_ZN2pk6renderEPfjj)
        /*0008*/ 	.word	0x00000011


	//----- nvinfo : EIATTR_FRAME_SIZE
	.align		4
.L_1:
        /*000c*/ 	.byte	0x04, 0x11
        /*000e*/ 	.short	(.L_3 - .L_2)
	.align		4
.L_2:
        /*0010*/ 	.word	index@($__internal_0_$__cuda_sm3x_div_rn_noftz_f32_slowpath)
        /*0014*/ 	.word	0x00000000


	//----- nvinfo : EIATTR_FRAME_SIZE
	.align		4
.L_3:
        /*0018*/ 	.byte	0x04, 0x11
        /*001a*/ 	.short	(.L_5 - .L_4)
	.align		4
.L_4:
        /*001c*/ 	.word	index@(_ZN2pk6renderEPfjj)
        /*0020*/ 	.word	0x00000000


	//----- nvinfo : EIATTR_MIN_STACK_SIZE
	.align		4
.L_5:
        /*0024*/ 	.byte	0x04, 0x12
        /*0026*/ 	.short	(.L_7 - .L_6)
	.align		4
.L_6:
        /*0028*/ 	.word	index@(_ZN2pk6renderEPfjj)
        /*002c*/ 	.word	0x00000000
.L_7:


//--------------------- .nv.compat                --------------------------
	.section	.nv.compat,"",@"SHT_CUDA_COMPAT_INFO"
	.align	4
        /*0000*/ 	.byte	0x02, 0x09, 0x00, 0x00, 0x02, 0x02, 0x01, 0x00, 0x02, 0x05, 0x05, 0x00, 0x03, 0x07, 0x01, 0x01
        /*0010*/ 	.byte	0x02, 0x03, 0x00, 0x00, 0x02, 0x06, 0x01, 0x00, 0x04, 0x0b, 0x08, 0x00, 0x01, 0x00, 0x00, 0x00
        /*0020*/ 	.byte	0x00, 0x00, 0x00, 0x00


//--------------------- .nv.info._ZN2pk6renderEPfjj --------------------------
	.section	.nv.info._ZN2pk6renderEPfjj,"",@"SHT_CUDA_INFO"
	.sectionflags	@""
	.align	4


	//----- nvinfo : EIATTR_CUDA_API_VERSION
	.align		4
        /*0000*/ 	.byte	0x04, 0x37
        /*0002*/ 	.short	(.L_9 - .L_8)
.L_8:
        /*0004*/ 	.word	0x00000082


	//----- nvinfo : EIATTR_KPARAM_INFO
	.align		4
.L_9:
        /*0008*/ 	.byte	0x04, 0x17
        /*000a*/ 	.short	(.L_11 - .L_10)
.L_10:
        /*000c*/ 	.word	0x00000000
        /*0010*/ 	.short	0x0002
        /*0012*/ 	.short	0x000c
        /*0014*/ 	.byte	0x00, 0xf0, 0x11, 0x00


	//----- nvinfo : EIATTR_KPARAM_INFO
	.align		4
.L_11:
        /*0018*/ 	.byte	0x04, 0x17
        /*001a*/ 	.short	(.L_13 - .L_12)
.L_12:
        /*001c*/ 	.word	0x00000000
        /*0020*/ 	.short	0x0001
        /*0022*/ 	.short	0x0008
        /*0024*/ 	.byte	0x00, 0xf0, 0x11, 0x00


	//----- nvinfo : EIATTR_KPARAM_INFO
	.align		4
.L_13:
        /*0028*/ 	.byte	0x04, 0x17
        /*002a*/ 	.short	(.L_15 - .L_14)
.L_14:
        /*002c*/ 	.word	0x00000000
        /*0030*/ 	.short	0x0000
        /*0032*/ 	.short	0x0000
        /*0034*/ 	.byte	0x00, 0xf5, 0x21, 0x00


	//----- nvinfo : EIATTR_SPARSE_MMA_MASK
	.align		4
.L_15:
        /*0038*/ 	.byte	0x03, 0x50
        /*003a*/ 	.short	0x0000


	//----- nvinfo : EIATTR_MAXREG_COUNT
	.align		4
        /*003c*/ 	.byte	0x03, 0x1b
        /*003e*/ 	.short	0x00ff


	//----- nvinfo : EIATTR_MERCURY_ISA_VERSION
	.align		4
        /*0040*/ 	.byte	0x03, 0x5f
        /*0042*/ 	.short	0x0101


	//----- nvinfo : EIATTR_VRC_CTA_INIT_COUNT
	.align		4
        /*0044*/ 	.byte	0x02, 0x4a
	.zero		1
	.zero		1


	//----- nvinfo : EIATTR_EXIT_INSTR_OFFSETS
	.align		4
        /*0048*/ 	.byte	0x04, 0x1c
        /*004a*/ 	.short	(.L_17 - .L_16)


	//   ....[0]....
.L_16:
        /*004c*/ 	.word	0x000000c0


	//   ....[1]....
        /*0050*/ 	.word	0x00000270


	//----- nvinfo : EIATTR_CRS_STACK_SIZE
	.align		4
.L_17:
        /*0054*/ 	.byte	0x04, 0x1e
        /*0056*/ 	.short	(.L_19 - .L_18)
.L_18:
        /*0058*/ 	.word	0x00000000


	//----- nvinfo : EIATTR_CBANK_PARAM_SIZE
	.align		4
.L_19:
        /*005c*/ 	.byte	0x03, 0x19
        /*005e*/ 	.short	0x0010


	//----- nvinfo : EIATTR_PARAM_CBANK
	.align		4
        /*0060*/ 	.byte	0x04, 0x0a
        /*0062*/ 	.short	(.L_21 - .L_20)
	.align		4
.L_20:
        /*0064*/ 	.word	index@(.nv.constant0._ZN2pk6renderEPfjj)
        /*0068*/ 	.short	0x0380
        /*006a*/ 	.short	0x0010


	//----- nvinfo : EIATTR_SW_WAR
	.align		4
.L_21:
        /*006c*/ 	.byte	0x04, 0x36
        /*006e*/ 	.short	(.L_23 - .L_22)
.L_22:
        /*0070*/ 	.word	0x00000008
.L_23:


//--------------------- .nv.callgraph             --------------------------
	.section	.nv.callgraph,"",@"SHT_CUDA_CALLGRAPH"
	.align	4
	.sectionentsize	8
	.align		4
        /*0000*/ 	.word	0x00000000
	.align		4
        /*0004*/ 	.word	0xffffffff
	.align		4
        /*0008*/ 	.word	0x00000000
	.align		4
        /*000c*/ 	.word	0xfffffffe
	.align		4
        /*0010*/ 	.word	0x00000000
	.align		4
        /*0014*/ 	.word	0xfffffffd
	.align		4
        /*0018*/ 	.word	0x00000000
	.align		4
        /*001c*/ 	.word	0xfffffffc


//--------------------- .text._ZN2pk6renderEPfjj  --------------------------
	.section	.text._ZN2pk6renderEPfjj,"ax",@progbits
	.align	128
        .global         _ZN2pk6renderEPfjj
        .type           _ZN2pk6renderEPfjj,@function
        .size           _ZN2pk6renderEPfjj,(.L_x_14 - _ZN2pk6renderEPfjj)
        .other          _ZN2pk6renderEPfjj,@"STO_CUDA_ENTRY STV_DEFAULT"
_ZN2pk6renderEPfjj:
.text._ZN2pk6renderEPfjj:
[----:B------:R-:W-:Y:S01]  /*0000*/  LDC R1, c[0x0][0x37c] ;  /* 0x0000df00ff017b82 */ /* 0x000fe20000000800 */
[----:B------:R-:W0:Y:S07]  /*0010*/  S2R R3, SR_TID.Y ;  /* 0x0000000000037919 */ /* 0x000e2e0000002200 */
[----:B------:R-:W1:Y:S01]  /*0020*/  LDC R5, c[0x0][0x360] ;  /* 0x0000d800ff057b82 */ /* 0x000e620000000800 */
[----:B------:R-:W2:Y:S01]  /*0030*/  LDCU.64 UR6, c[0x0][0x388] ;  /* 0x00007100ff0677ac */ /* 0x000ea20008000a00 */
[----:B------:R-:W1:Y:S06]  /*0040*/  S2R R2, SR_TID.X ;  /* 0x0000000000027919 */ /* 0x000e6c0000002100 */
[----:B------:R-:W0:Y:S08]  /*0050*/  S2UR UR5, SR_CTAID.Y ;  /* 0x00000000000579c3 */ /* 0x000e300000002600 */
[----:B------:R-:W0:Y:S08]  /*0060*/  LDC R0, c[0x0][0x364] ;  /* 0x0000d900ff007b82 */ /* 0x000e300000000800 */
[----:B------:R-:W1:Y:S01]  /*0070*/  S2UR UR4, SR_CTAID.X ;  /* 0x00000000000479c3 */ /* 0x000e620000002500 */
[----:B0-----:R-:W-:-:S04]  /*0080*/  IADD3 R3, PT, PT, R0, UR5, R3 ;  /* 0x0000000500037c10 */ /* 0x001fc8000fffe003 */
[----:B--2---:R-:W-:Y:S01]  /*0090*/  ISETP.GE.U32.AND P0, PT, R3, UR7, PT ;  /* 0x0000000703007c0c */ /* 0x004fe2000bf06070 */
[----:B-1----:R-:W-:-:S05]  /*00a0*/  IMAD R2, R5, UR4, R2 ;  /* 0x0000000405027c24 */ /* 0x002fca000f8e0202 */
[----:B------:R-:W-:-:S13]  /*00b0*/  ISETP.GE.U32.OR P0, PT, R2, UR6, P0 ;  /* 0x0000000602007c0c */ /* 0x000fda0008706470 */
[----:B------:R-:W-:Y:S05]  /*00c0*/  @P0 EXIT ;  /* 0x000000000000094d */ /* 0x000fea0003800000 */
[----:B------:R-:W-:Y:S01]  /*00d0*/  I2FP.F32.U32 R9, UR7 ;  /* 0x0000000700097c45 */ /* 0x000fe20008201000 */
[----:B------:R-:W0:Y:S01]  /*00e0*/  LDC.64 R4, c[0x0][0x380] ;  /* 0x0000e000ff047b82 */ /* 0x000e220000000a00 */
[----:B------:R-:W-:Y:S01]  /*00f0*/  I2FP.F32.U32 R0, R3 ;  /* 0x0000000300007245 */ /* 0x000fe20000201000 */
[----:B------:R-:W-:Y:S01]  /*0100*/  IMAD R2, R3, UR6, R2 ;  /* 0x0000000603027c24 */ /* 0x000fe2000f8e0202 */
[----:B------:R-:W1:Y:S01]  /*0110*/  MUFU.RCP R6, R9 ;  /* 0x0000000900067308 */ /* 0x000e620000001000 */
[----:B------:R-:W2:Y:S01]  /*0120*/  LDCU.64 UR4, c[0x0][0x358] ;  /* 0x00006b00ff0477ac */ /* 0x000ea20008000a00 */
[----:B------:R-:W-:Y:S01]  /*0130*/  BSSY.RECONVERGENT B0, `(.L_x_0) ;  /* 0x000000d000007945 */ /* 0x000fe20003800200 */
[----:B------:R-:W-:-:S05]  /*0140*/  IMAD R2, R2, 0x3, RZ ;  /* 0x0000000302027824 */ /* 0x000fca00078e02ff */
[----:B------:R-:W3:Y:S01]  /*0150*/  FCHK P0, R0, R9 ;  /* 0x0000000900007302 */ /* 0x000ee20000000000 */
[----:B-1----:R-:W-:-:S04]  /*0160*/  FFMA R7, -R9, R6, 1 ;  /* 0x3f80000009077423 */ /* 0x002fc80000000106 */
[----:B------:R-:W-:Y:S01]  /*0170*/  FFMA R7, R6, R7, R6 ;  /* 0x0000000706077223 */ /* 0x000fe20000000006 */
[----:B0-----:R-:W-:-:S04]  /*0180*/  IMAD.WIDE.U32 R4, R2, 0x4, R4 ;  /* 0x0000000402047825 */ /* 0x001fc800078e0004 */
[----:B------:R-:W-:-:S04]  /*0190*/  FFMA R6, R0, R7, RZ ;  /* 0x0000000700067223 */ /* 0x000fc800000000ff */
[----:B------:R-:W-:-:S04]  /*01a0*/  FFMA R3, -R9, R6, R0 ;  /* 0x0000000609037223 */ /* 0x000fc80000000100 */
[----:B------:R-:W-:Y:S01]  /*01b0*/  FFMA R11, R7, R3, R6 ;  /* 0x00000003070b7223 */ /* 0x000fe20000000006 */
[----:B--23--:R-:W-:Y:S06]  /*01c0*/  @!P0 BRA `(.L_x_1) ;  /* 0x00000000000c8947 */ /* 0x00cfec0003800000 */
[----:B------:R-:W-:-:S07]  /*01d0*/  MOV R6, 0x1f0 ;  /* 0x000001f000067802 */ /* 0x000fce0000000f00 */
[----:B------:R-:W-:Y:S05]  /*01e0*/  CALL.REL.NOINC `($__internal_0_$__cuda_sm3x_div_rn_noftz_f32_slowpath) ;  /* 0x0000000000247944 */ /* 0x000fea0003c00000 */
[----:B------:R-:W-:-:S07]  /*01f0*/  IMAD.MOV.U32 R11, RZ, RZ, R0 ;  /* 0x000000ffff0b7224 */ /* 0x000fce00078e0000 */
.L_x_1:
[----:B------:R-:W-:Y:S05]  /*0200*/  BSYNC.RECONVERGENT B0 ;  /* 0x0000000000007941 */ /* 0x000fea0003800200 */
.L_x_0:
[----:B------:R-:W0:Y:S01]  /*0210*/  LDC.64 R6, c[0x0][0x380] ;  /* 0x0000e000ff067b82 */ /* 0x000e220000000a00 */
[----:B------:R-:W-:-:S04]  /*0220*/  VIADD R3, R2, 0x1 ;  /* 0x0000000102037836 */ /* 0x000fc80000000000 */
[----:B0-----:R-:W-:-:S04]  /*0230*/  IMAD.WIDE.U32 R2, R3, 0x4, R6 ;  /* 0x0000000403027825 */ /* 0x001fc800078e0006 */
[----:B------:R-:W-:Y:S01]  /*0240*/  IMAD.MOV.U32 R7, RZ, RZ, 0x3e4ccccd ;  /* 0x3e4ccccdff077424 */ /* 0x000fe200078e00ff */
[----:B------:R-:W-:Y:S04]  /*0250*/  STG.E desc[UR4][R2.64], R11 ;  /* 0x0000000b02007986 */ /* 0x000fe8000c101904 */
[----:B------:R-:W-:Y:S01]  /*0260*/  STG.E desc[UR4][R4.64], R7 ;  /* 0x0000000704007986 */ /* 0x000fe2000c101904 */
[----:B------:R-:W-:Y:S05]  /*0270*/  EXIT ;  /* 0x000000000000794d */ /* 0x000fea0003800000 */
        .weak           $__internal_0_$__cuda_sm3x_div_rn_noftz_f32_slowpath
        .type           $__internal_0_$__cuda_sm3x_div_rn_noftz_f32_slowpath,@function
        .size           $__internal_0_$__cuda_sm3x_div_rn_noftz_f32_slowpath,(.L_x_14 - $__internal_0_$__cuda_sm3x_div_rn_noftz_f32_slowpath)
$__internal_0_$__cuda_sm3x_div_rn_noftz_f32_slowpath:
[----:B------:R-:W-:Y:S01]  /*0280*/  SHF.R.U32.HI R7, RZ, 0x17, R9 ;  /* 0x00000017ff077819 */ /* 0x000fe20000011609 */
[----:B------:R-:W-:Y:S01]  /*0290*/  BSSY.RECONVERGENT B1, `(.L_x_2) ;  /* 0x0000064000017945 */ /* 0x000fe20003800200 */
[--C-:B------:R-:W-:Y:S01]  /*02a0*/  SHF.R.U32.HI R3, RZ, 0x17, R0.reuse ;  /* 0x00000017ff037819 */ /* 0x100fe20000011600 */
[----:B------:R-:W-:Y:S01]  /*02b0*/  IMAD.MOV.U32 R11, RZ, RZ, R0 ;  /* 0x000000ffff0b7224 */ /* 0x000fe200078e0000 */
[----:B------:R-:W-:Y:S02]  /*02c0*/  LOP3.LUT R10, R7, 0xff, RZ, 0xc0, !PT ;  /* 0x000000ff070a7812 */ /* 0x000fe400078ec0ff */
[----:B------:R-:W-:-:S03]  /*02d0*/  LOP3.LUT R8, R3, 0xff, RZ, 0xc0, !PT ;  /* 0x000000ff03087812 */ /* 0x000fc600078ec0ff */
[----:B------:R-:W-:Y:S02]  /*02e0*/  VIADD R13, R10, 0xffffffff ;  /* 0xffffffff0a0d7836 */ /* 0x000fe40000000000 */
[----:B------:R-:W-:-:S03]  /*02f0*/  VIADD R12, R8, 0xffffffff ;  /* 0xffffffff080c7836 */ /* 0x000fc60000000000 */
[----:B------:R-:W-:-:S04]  /*0300*/  ISETP.GT.U32.AND P0, PT, R13, 0xfd, PT ;  /* 0x000000fd0d00780c */ /* 0x000fc80003f04070 */
[----:B------:R-:W-:-:S13]  /*0310*/  ISETP.GT.U32.OR P0, PT, R12, 0xfd, P0 ;  /* 0x000000fd0c00780c */ /* 0x000fda0000704470 */
[----:B------:R-:W-:Y:S01]  /*0320*/  @!P0 IMAD.MOV.U32 R7, RZ, RZ, RZ ;  /* 0x000000ffff078224 */ /* 0x000fe200078e00ff */
[----:B------:R-:W-:Y:S06]  /*0330*/  @!P0 BRA `(.L_x_3) ;  /* 0x0000000000608947 */ /* 0x000fec0003800000 */
[----:B------:R-:W-:Y:S01]  /*0340*/  FSETP.GTU.FTZ.AND P0, PT, |R0|, +INF , PT ;  /* 0x7f8000000000780b */ /* 0x000fe20003f1c200 */
[----:B------:R-:W-:Y:S01]  /*0350*/  IMAD.MOV.U32 R3, RZ, RZ, R9 ;  /* 0x000000ffff037224 */ /* 0x000fe200078e0009 */
[----:B------:R-:W-:-:S04]  /*0360*/  FSETP.GTU.FTZ.AND P1, PT, |R9|, +INF , PT ;  /* 0x7f8000000900780b */ /* 0x000fc80003f3c200 */
[----:B------:R-:W-:-:S13]  /*0370*/  PLOP3.LUT P0, PT, P0, P1, PT, 0xf8, 0x8f ;  /* 0x00000000008f781c */ /* 0x000fda0000703f70 */
[----:B------:R-:W-:Y:S05]  /*0380*/  @P0 BRA `(.L_x_4) ;  /* 0x00000004004c0947 */ /* 0x000fea0003800000 */
[----:B------:R-:W-:-:S13]  /*0390*/  LOP3.LUT P0, RZ, R9, 0x7fffffff, R11, 0xc8, !PT ;  /* 0x7fffffff09ff7812 */ /* 0x000fda000780c80b */
[----:B------:R-:W-:Y:S05]  /*03a0*/  @!P0 BRA `(.L_x_5) ;  /* 0x00000004003c8947 */ /* 0x000fea0003800000 */
[C---:B------:R-:W-:Y:S02]  /*03b0*/  FSETP.NEU.FTZ.AND P2, PT, |R0|.reuse, +INF , PT ;  /* 0x7f8000000000780b */ /* 0x040fe40003f5d200 */
[----:B------:R-:W-:Y:S02]  /*03c0*/  FSETP.NEU.FTZ.AND P1, PT, |R3|, +INF , PT ;  /* 0x7f8000000300780b */ /* 0x000fe40003f3d200 */
[----:B------:R-:W-:-:S11]  /*03d0*/  FSETP.NEU.FTZ.AND P0, PT, |R0|, +INF , PT ;  /* 0x7f8000000000780b */ /* 0x000fd60003f1d200 */
[----:B------:R-:W-:Y:S05]  /*03e0*/  @!P1 BRA !P2, `(.L_x_5) ;  /* 0x00000004002c9947 */ /* 0x000fea0005000000 */
[----:B------:R-:W-:-:S04]  /*03f0*/  LOP3.LUT P2, RZ, R11, 0x7fffffff, RZ, 0xc0, !PT ;  /* 0x7fffffff0bff7812 */ /* 0x000fc8000784c0ff */
[----:B------:R-:W-:-:S13]  /*0400*/  PLOP3.LUT P1, PT, P1, P2, PT, 0x2f, 0xf2 ;  /* 0x0000000000f2781c */ /* 0x000fda0000f24577 */
[----:B------:R-:W-:Y:S05]  /*0410*/  @P1 BRA `(.L_x_6) ;  /* 0x0000000400181947 */ /* 0x000fea0003800000 */
[----:B------:R-:W-:-:S04]  /*0420*/  LOP3.LUT P1, RZ, R9, 0x7fffffff, RZ, 0xc0, !PT ;  /* 0x7fffffff09ff7812 */ /* 0x000fc8000782c0ff */
[----:B------:R-:W-:-:S13]  /*0430*/  PLOP3.LUT P0, PT, P0, P1, PT, 0x2f, 0xf2 ;  /* 0x0000000000f2781c */ /* 0x000fda0000702577 */
[----:B------:R-:W-:Y:S05]  /*0440*/  @P0 BRA `(.L_x_7) ;  /* 0x0000000400000947 */ /* 0x000fea0003800000 */
[----:B------:R-:W-:Y:S02]  /*0450*/  ISETP.GE.AND P0, PT, R12, RZ, PT ;  /* 0x000000ff0c00720c */ /* 0x000fe40003f06270 */
[----:B------:R-:W-:-:S11]  /*0460*/  ISETP.GE.AND P1, PT, R13, RZ, PT ;  /* 0x000000ff0d00720c */ /* 0x000fd60003f26270 */
[----:B------:R-:W-:Y:S02]  /*0470*/  @P0 IMAD.MOV.U32 R7, RZ, RZ, RZ ;  /* 0x000000ffff070224 */ /* 0x000fe400078e00ff */
[----:B------:R-:W-:Y:S01]  /*0480*/  @!P0 FFMA R11, R0, 1.84467440737095516160e+19, RZ ;  /* 0x5f800000000b8823 */ /* 0x000fe200000000ff */
[----:B------:R-:W-:Y:S02]  /*0490*/  @!P0 IMAD.MOV.U32 R7, RZ, RZ, -0x40 ;  /* 0xffffffc0ff078424 */ /* 0x000fe400078e00ff */
[----:B------:R-:W-:Y:S02]  /*04a0*/  @!P1 FFMA R9, R3, 1.84467440737095516160e+19, RZ ;  /* 0x5f80000003099823 */ /* 0x000fe400000000ff */
[----:B------:R-:W-:-:S07]  /*04b0*/  @!P1 VIADD R7, R7, 0x40 ;  /* 0x0000004007079836 */ /* 0x000fce0000000000 */
.L_x_3:
[----:B------:R-:W-:Y:S01]  /*04c0*/  LEA R0, R10, 0xc0800000, 0x17 ;  /* 0xc08000000a007811 */ /* 0x000fe200078eb8ff */
[----:B------:R-:W-:Y:S01]  /*04d0*/  VIADD R8, R8, 0xffffff81 ;  /* 0xffffff8108087836 */ /* 0x000fe20000000000 */
[----:B------:R-:W-:Y:S03]  /*04e0*/  BSSY.RECONVERGENT B2, `(.L_x_8) ;  /* 0x0000035000027945 */ /* 0x000fe60003800200 */
[----:B------:R-:W-:Y:S02]  /*04f0*/  IMAD.IADD R9, R9, 0x1, -R0 ;  /* 0x0000000109097824 */ /* 0x000fe400078e0a00 */
[C---:B------:R-:W-:Y:S01]  /*0500*/  IMAD R0, R8.reuse, -0x800000, R11 ;  /* 0xff80000008007824 */ /* 0x040fe200078e020b */
[----:B------:R-:W-:Y:S01]  /*0510*/  IADD3 R8, PT, PT, R8, 0x7f, -R10 ;  /* 0x0000007f08087810 */ /* 0x000fe20007ffe80a */
[----:B------:R-:W0:Y:S01]  /*0520*/  MUFU.RCP R3, R9 ;  /* 0x0000000900037308 */ /* 0x000e220000001000 */
[----:B------:R-:W-:-:S03]  /*0530*/  FADD.FTZ R13, -R9, -RZ ;  /* 0x800000ff090d7221 */ /* 0x000fc60000010100 */
[----:B------:R-:W-:Y:S02]  /*0540*/  IMAD.IADD R8, R8, 0x1, R7 ;  /* 0x0000000108087824 */ /* 0x000fe400078e0207 */
[----:B0-----:R-:W-:-:S04]  /*0550*/  FFMA R12, R3, R13, 1 ;  /* 0x3f800000030c7423 */ /* 0x001fc8000000000d */
[----:B------:R-:W-:-:S04]  /*0560*/  FFMA R14, R3, R12, R3 ;  /* 0x0000000c030e7223 */ /* 0x000fc80000000003 */
[----:B------:R-:W-:-:S04]  /*0570*/  FFMA R3, R0, R14, RZ ;  /* 0x0000000e00037223 */ /* 0x000fc800000000ff */
[----:B------:R-:W-:-:S04]  /*0580*/  FFMA R12, R13, R3, R0 ;  /* 0x000000030d0c7223 */ /* 0x000fc80000000000 */
[----:B------:R-:W-:-:S04]  /*0590*/  FFMA R11, R14, R12, R3 ;  /* 0x0000000c0e0b7223 */ /* 0x000fc80000000003 */
[----:B------:R-:W-:-:S04]  /*05a0*/  FFMA R12, R13, R11, R0 ;  /* 0x0000000b0d0c7223 */ /* 0x000fc80000000000 */
[----:B------:R-:W-:-:S05]  /*05b0*/  FFMA R0, R14, R12, R11 ;  /* 0x0000000c0e007223 */ /* 0x000fca000000000b */
[----:B------:R-:W-:-:S04]  /*05c0*/  SHF.R.U32.HI R3, RZ, 0x17, R0 ;  /* 0x00000017ff037819 */ /* 0x000fc80000011600 */
[----:B------:R-:W-:-:S05]  /*05d0*/  LOP3.LUT R3, R3, 0xff, RZ, 0xc0, !PT ;  /* 0x000000ff03037812 */ /* 0x000fca00078ec0ff */
[----:B------:R-:W-:-:S04]  /*05e0*/  IMAD.IADD R9, R3, 0x1, R8 ;  /* 0x0000000103097824 */ /* 0x000fc800078e0208 */
[----:B------:R-:W-:-:S05]  /*05f0*/  VIADD R3, R9, 0xffffffff ;  /* 0xffffffff09037836 */ /* 0x000fca0000000000 */
[----:B------:R-:W-:-:S13]  /*0600*/  ISETP.GE.U32.AND P0, PT, R3, 0xfe, PT ;  /* 0x000000fe0300780c */ /* 0x000fda0003f06070 */
[----:B------:R-:W-:Y:S05]  /*0610*/  @!P0 BRA `(.L_x_9) ;  /* 0x0000000000808947 */ /* 0x000fea0003800000 */
[----:B------:R-:W-:-:S13]  /*0620*/  ISETP.GT.AND P0, PT, R9, 0xfe, PT ;  /* 0x000000fe0900780c */ /* 0x000fda0003f04270 */
[----:B------:R-:W-:Y:S05]  /*0630*/  @P0 BRA `(.L_x_10) ;  /* 0x00000000006c0947 */ /* 0x000fea0003800000 */
[----:B------:R-:W-:-:S13]  /*0640*/  ISETP.GE.AND P0, PT, R9, 0x1, PT ;  /* 0x000000010900780c */ /* 0x000fda0003f06270 */
[----:B------:R-:W-:Y:S05]  /*0650*/  @P0 BRA `(.L_x_11) ;  /* 0x0000000000740947 */ /* 0x000fea0003800000 */
[----:B------:R-:W-:Y:S02]  /*0660*/  ISETP.GE.AND P0, PT, R9, -0x18, PT ;  /* 0xffffffe80900780c */ /* 0x000fe40003f06270 */
[----:B------:R-:W-:-:S11]  /*0670*/  LOP3.LUT R0, R0, 0x80000000, RZ, 0xc0, !PT ;  /* 0x8000000000007812 */ /* 0x000fd600078ec0ff */
[----:B------:R-:W-:Y:S05]  /*0680*/  @!P0 BRA `(.L_x_11) ;  /* 0x0000000000688947 */ /* 0x000fea0003800000 */
[CCC-:B------:R-:W-:Y:S01]  /*0690*/  FFMA.RZ R3, R14.reuse, R12.reuse, R11.reuse ;  /* 0x0000000c0e037223 */ /* 0x1c0fe2000000c00b */
[C---:B------:R-:W-:Y:S02]  /*06a0*/  VIADD R10, R9.reuse, 0x20 ;  /* 0x00000020090a7836 */ /* 0x040fe40000000000 */
[CCC-:B------:R-:W-:Y:S01]  /*06b0*/  FFMA.RM R8, R14.reuse, R12.reuse, R11.reuse ;  /* 0x0000000c0e087223 */ /* 0x1c0fe2000000400b */
[----:B------:R-:W-:Y:S02]  /*06c0*/  ISETP.NE.AND P2, PT, R9, RZ, PT ;  /* 0x000000ff0900720c */ /* 0x000fe40003f45270 */
[----:B------:R-:W-:Y:S01]  /*06d0*/  LOP3.LUT R7, R3, 0x7fffff, RZ, 0xc0, !PT ;  /* 0x007fffff03077812 */ /* 0x000fe200078ec0ff */
[----:B------:R-:W-:Y:S01]  /*06e0*/  FFMA.RP R3, R14, R12, R11 ;  /* 0x0000000c0e037223 */ /* 0x000fe2000000800b */
[----:B------:R-:W-:Y:S01]  /*06f0*/  ISETP.NE.AND P1, PT, R9, RZ, PT ;  /* 0x000000ff0900720c */ /* 0x000fe20003f25270 */
[----:B------:R-:W-:Y:S01]  /*0700*/  IMAD.MOV R9, RZ, RZ, -R9 ;  /* 0x000000ffff097224 */ /* 0x000fe200078e0a09 */
[----:B------:R-:W-:-:S02]  /*0710*/  LOP3.LUT R7, R7, 0x800000, RZ, 0xfc, !PT ;  /* 0x0080000007077812 */ /* 0x000fc400078efcff */
[----:B------:R-:W-:Y:S02]  /*0720*/  FSETP.NEU.FTZ.AND P0, PT, R3, R8, PT ;  /* 0x000000080300720b */ /* 0x000fe40003f1d000 */
[----:B------:R-:W-:Y:S02]  /*0730*/  SHF.L.U32 R10, R7, R10, RZ ;  /* 0x0000000a070a7219 */ /* 0x000fe400000006ff */
[----:B------:R-:W-:Y:S02]  /*0740*/  SEL R8, R9, RZ, P2 ;  /* 0x000000ff09087207 */ /* 0x000fe40001000000 */
[----:B------:R-:W-:Y:S02]  /*0750*/  ISETP.NE.AND P1, PT, R10, RZ, P1 ;  /* 0x000000ff0a00720c */ /* 0x000fe40000f25270 */
[----:B------:R-:W-:Y:S02]  /*0760*/  SHF.R.U32.HI R8, RZ, R8, R7 ;  /* 0x00000008ff087219 */ /* 0x000fe40000011607 */
[----:B------:R-:W-:-:S02]  /*0770*/  PLOP3.LUT P0, PT, P0, P1, PT, 0xf8, 0x8f ;  /* 0x00000000008f781c */ /* 0x000fc40000703f70 */
[----:B------:R-:W-:Y:S02]  /*0780*/  SHF.R.U32.HI R10, RZ, 0x1, R8 ;  /* 0x00000001ff0a7819 */ /* 0x000fe40000011608 */
[----:B------:R-:W-:-:S04]  /*0790*/  SEL R3, RZ, 0x1, !P0 ;  /* 0x00000001ff037807 */ /* 0x000fc80004000000 */
[----:B------:R-:W-:-:S04]  /*07a0*/  LOP3.LUT R3, R3, 0x1, R10, 0xf8, !PT ;  /* 0x0000000103037812 */ /* 0x000fc800078ef80a */
[----:B------:R-:W-:-:S05]  /*07b0*/  LOP3.LUT R3, R3, R8, RZ, 0xc0, !PT ;  /* 0x0000000803037212 */ /* 0x000fca00078ec0ff */
[----:B------:R-:W-:-:S05]  /*07c0*/  IMAD.IADD R3, R10, 0x1, R3 ;  /* 0x000000010a037824 */ /* 0x000fca00078e0203 */
[----:B------:R-:W-:Y:S01]  /*07d0*/  LOP3.LUT R0, R3, R0, RZ, 0xfc, !PT ;  /* 0x0000000003007212 */ /* 0x000fe200078efcff */
[----:B------:R-:W-:Y:S06]  /*07e0*/  BRA `(.L_x_11) ;  /* 0x0000000000107947 */ /* 0x000fec0003800000 */
.L_x_10:
[----:B------:R-:W-:-:S04]  /*07f0*/  LOP3.LUT R0, R0, 0x80000000, RZ, 0xc0, !PT ;  /* 0x8000000000007812 */ /* 0x000fc800078ec0ff */
[----:B------:R-:W-:Y:S01]  /*0800*/  LOP3.LUT R0, R0, 0x7f800000, RZ, 0xfc, !PT ;  /* 0x7f80000000007812 */ /* 0x000fe200078efcff */
[----:B------:R-:W-:Y:S06]  /*0810*/  BRA `(.L_x_11) ;  /* 0x0000000000047947 */ /* 0x000fec0003800000 */
.L_x_9:
[----:B------:R-:W-:-:S07]  /*0820*/  IMAD R0, R8, 0x800000, R0 ;  /* 0x0080000008007824 */ /* 0x000fce00078e0200 */
.L_x_11:
[----:B------:R-:W-:Y:S05]  /*0830*/  BSYNC.RECONVERGENT B2 ;  /* 0x0000000000027941 */ /* 0x000fea0003800200 */
.L_x_8:
[----:B------:R-:W-:Y:S05]  /*0840*/  BRA `(.L_x_12) ;  /* 0x0000000000207947 */ /* 0x000fea0003800000 */
.L_x_7:
[----:B------:R-:W-:-:S04]  /*0850*/  LOP3.LUT R0, R9, 0x80000000, R11, 0x48, !PT ;  /* 0x8000000009007812 */ /* 0x000fc800078e480b */
[----:B------:R-:W-:Y:S01]  /*0860*/  LOP3.LUT R0, R0, 0x7f800000, RZ, 0xfc, !PT ;  /* 0x7f80000000007812 */ /* 0x000fe200078efcff */
[----:B------:R-:W-:Y:S06]  /*0870*/  BRA `(.L_x_12) ;  /* 0x0000000000147947 */ /* 0x000fec0003800000 */
.L_x_6:
[----:B------:R-:W-:Y:S01]  /*0880*/  LOP3.LUT R0, R9, 0x80000000, R11, 0x48, !PT ;  /* 0x8000000009007812 */ /* 0x000fe200078e480b */
[----:B------:R-:W-:Y:S06]  /*0890*/  BRA `(.L_x_12) ;  /* 0x00000000000c7947 */ /* 0x000fec0003800000 */
.L_x_5:
[----:B------:R-:W0:Y:S01]  /*08a0*/  MUFU.RSQ R0, -QNAN ;  /* 0xffc0000000007908 */ /* 0x000e220000001400 */
[----:B------:R-:W-:Y:S05]  /*08b0*/  BRA `(.L_x_12) ;  /* 0x0000000000047947 */ /* 0x000fea0003800000 */
.L_x_4:
[----:B------:R-:W-:-:S07]  /*08c0*/  FADD.FTZ R0, R0, R3 ;  /* 0x0000000300007221 */ /* 0x000fce0000010000 */
.L_x_12:
[----:B------:R-:W-:Y:S05]  /*08d0*/  BSYNC.RECONVERGENT B1 ;  /* 0x0000000000017941 */ /* 0x000fea0003800200 */
.L_x_2:
[----:B------:R-:W-:-:S04]  /*08e0*/  IMAD.MOV.U32 R7, RZ, RZ, 0x0 ;  /* 0x00000000ff077424 */ /* 0x000fc800078e00ff */
[----:B0-----:R-:W-:Y:S05]  /*08f0*/  RET.REL.NODEC R6 `(_ZN2pk6renderEPfjj) ;  /* 0xfffffff406c07950 */ /* 0x001fea0003c3ffff */
.L_x_13:
[----:B------:R-:W-:-:S00]  /*0900*/  BRA `(.L_x_13) ;  /* 0xfffffffc00fc7947 */ /* 0x000fc0000383ffff */
[----:B------:R-:W-:-:S00]  /*0910*/  NOP ;  /* 0x0000000000007918 */ /* 0x000fc00000000000 */
        /* <DEDUP_REMOVED lines=14> */
.L_x_14:


//--------------------- .nv.shared.reserved.0     --------------------------
	.section	.nv.shared.reserved.0,"aw",@nobits
	.weak		__nv_reservedSMEM_offset_0_alias
	.size		__nv_reservedSMEM_offset_0_alias, 0, 64
	.other		__nv_reservedSMEM_offset_0_alias,@"STO_CUDA_RESERVED_SHARED STV_DEFAULT"
__nv_reservedSMEM_offset_0_alias:
	.zero		0
	.zero		64


//--------------------- .nv.constant0._ZN2pk6renderEPfjj --------------------------
	.section	.nv.constant0._ZN2pk6renderEPfjj,"a",@progbits
	.sectionflags	@""
	.align	4
.nv.constant0._ZN2pk6renderEPfjj:
	.zero		912


//--------------------- SYMBOLS --------------------------

	.type		.nv.reservedSmem.offset0,@object
	.size		.nv.reservedSmem.offset0,0x4
